//
// Generated by NVIDIA NVVM Compiler
//
// Compiler Build ID: CL-36424714
// Cuda compilation tools, release 13.0, V13.0.88
// Based on NVVM 20.0.0
//

.version 9.0
.target sm_100
.address_size 64

	// .globl	_Z15TransposeKerneliiffPKfPf

.visible .entry _Z15TransposeKerneliiffPKfPf(
	.param .u32 _Z15TransposeKerneliiffPKfPf_param_0,
	.param .u32 _Z15TransposeKerneliiffPKfPf_param_1,
	.param .f32 _Z15TransposeKerneliiffPKfPf_param_2,
	.param .f32 _Z15TransposeKerneliiffPKfPf_param_3,
	.param .u64 .ptr .align 1 _Z15TransposeKerneliiffPKfPf_param_4,
	.param .u64 .ptr .align 1 _Z15TransposeKerneliiffPKfPf_param_5
)
{
	.reg .pred 	%p<2>;
	.reg .b32 	%r<12>;
	.reg .b32 	%f<7>;
	.reg .b64 	%rd<9>;

	ld.param.u32 	%r2, [_Z15TransposeKerneliiffPKfPf_param_0];
	ld.param.u32 	%r3, [_Z15TransposeKerneliiffPKfPf_param_1];
	ld.param.f32 	%f1, [_Z15TransposeKerneliiffPKfPf_param_2];
	ld.param.f32 	%f2, [_Z15TransposeKerneliiffPKfPf_param_3];
	ld.param.u64 	%rd1, [_Z15TransposeKerneliiffPKfPf_param_4];
	ld.param.u64 	%rd2, [_Z15TransposeKerneliiffPKfPf_param_5];
	mov.u32 	%r4, %ntid.x;
	mov.u32 	%r5, %ctaid.x;
	mov.u32 	%r6, %tid.x;
	mad.lo.s32 	%r1, %r4, %r5, %r6;
	mul.lo.s32 	%r7, %r3, %r2;
	setp.ge.s32 	%p1, %r1, %r7;
	@%p1 bra 	$L__BB0_2;
	cvta.to.global.u64 	%rd3, %rd2;
	cvta.to.global.u64 	%rd4, %rd1;
	div.s32 	%r8, %r1, %r2;
	mul.lo.s32 	%r9, %r8, %r2;
	sub.s32 	%r10, %r1, %r9;
	mad.lo.s32 	%r11, %r10, %r3, %r8;
	mul.wide.s32 	%rd5, %r11, 4;
	add.s64 	%rd6, %rd3, %rd5;
	ld.global.f32 	%f3, [%rd6];
	mul.wide.s32 	%rd7, %r1, 4;
	add.s64 	%rd8, %rd4, %rd7;
	ld.global.f32 	%f4, [%rd8];
	mul.f32 	%f5, %f1, %f4;
	fma.rn.f32 	%f6, %f2, %f3, %f5;
	st.global.f32 	[%rd6], %f6;
$L__BB0_2:
	ret;

}


// ===== COMPILED SASS (sm_100) =====

	.target	sm_100

	.elftype	@"ET_EXEC"


//--------------------- .note.nv.tkinfo           --------------------------
	.section	.note.nv.tkinfo,"",@"SHT_NOTE"
	.sectionflags	@"SHF_NOTE_NV_TKINFO"
	.tkinfo
        /*0018*/ 	.word	0x00000002
        /*0030*/ 	.string	""
        /*0030*/ 	.string	"ptxas"
        /*0030*/ 	.string	"Cuda compilation tools, release 13.0, V13.0.88"
        /*0030*/ 	.string	"Build cuda_13.0.r13.0/compiler.36424714_0"
        /*0030*/ 	.string	"-arch sm_100 -m 64 "



//--------------------- .note.nv.cuinfo           --------------------------
	.section	.note.nv.cuinfo,"",@"SHT_NOTE"
	.sectionflags	@"SHF_NOTE_NV_CUINFO"
        /*0018*/ 	.short	0x0002
        /*001a*/ 	.short	0x0064
        /*001c*/ 	.short	0x0082
	.zero		2


//--------------------- .nv.info                  --------------------------
	.section	.nv.info,"",@"SHT_CUDA_INFO"
	.align	4


	//----- nvinfo : EIATTR_REGCOUNT
	.align		4
        /*0000*/ 	.byte	0x04, 0x2f
        /*0002*/ 	.short	(.L_1 - .L_0)
	.align		4
.L_0:
        /*0004*/ 	.word	index@(_Z15TransposeKerneliiffPKfPf)
        /*0008*/ 	.word	0x0000000e


	//----- nvinfo : EIATTR_FRAME_SIZE
	.align		4
.L_1:
        /*000c*/ 	.byte	0x04, 0x11
        /*000e*/ 	.short	(.L_3 - .L_2)
	.align		4
.L_2:
        /*0010*/ 	.word	index@(_Z15TransposeKerneliiffPKfPf)
        /*0014*/ 	.word	0x00000000


	//----- nvinfo : EIATTR_MIN_STACK_SIZE
	.align		4
.L_3:
        /*0018*/ 	.byte	0x04, 0x12
        /*001a*/ 	.short	(.L_5 - .L_4)
	.align		4
.L_4:
        /*001c*/ 	.word	index@(_Z15TransposeKerneliiffPKfPf)
        /*0020*/ 	.word	0x00000000
.L_5:


//--------------------- .nv.compat                --------------------------
	.section	.nv.compat,"",@"SHT_CUDA_COMPAT_INFO"
	.align	4
        /*0000*/ 	.byte	0x02, 0x09, 0x00, 0x00, 0x02, 0x02, 0x01, 0x00, 0x02, 0x05, 0x05, 0x00, 0x03, 0x07, 0x01, 0x01
        /*0010*/ 	.byte	0x02, 0x03, 0x00, 0x00, 0x02, 0x06, 0x01, 0x00, 0x04, 0x0b, 0x08, 0x00, 0x09, 0x00, 0x00, 0x00
        /*0020*/ 	.byte	0x00, 0x00, 0x00, 0x00


//--------------------- .nv.info._Z15TransposeKerneliiffPKfPf --------------------------
	.section	.nv.info._Z15TransposeKerneliiffPKfPf,"",@"SHT_CUDA_INFO"
	.sectionflags	@""
	.align	4


	//----- nvinfo : EIATTR_CUDA_API_VERSION
	.align		4
        /*0000*/ 	.byte	0x04, 0x37
        /*0002*/ 	.short	(.L_7 - .L_6)
.L_6:
        /*0004*/ 	.word	0x00000082


	//----- nvinfo : EIATTR_KPARAM_INFO
	.align		4
.L_7:
        /*0008*/ 	.byte	0x04, 0x17
        /*000a*/ 	.short	(.L_9 - .L_8)
.L_8:
        /*000c*/ 	.word	0x00000000
        /*0010*/ 	.short	0x0005
        /*0012*/ 	.short	0x0018
        /*0014*/ 	.byte	0x00, 0xf5, 0x21, 0x00


	//----- nvinfo : EIATTR_KPARAM_INFO
	.align		4
.L_9:
        /*0018*/ 	.byte	0x04, 0x17
        /*001a*/ 	.short	(.L_11 - .L_10)
.L_10:
        /*001c*/ 	.word	0x00000000
        /*0020*/ 	.short	0x0004
        /*0022*/ 	.short	0x0010
        /*0024*/ 	.byte	0x00, 0xf5, 0x21, 0x00


	//----- nvinfo : EIATTR_KPARAM_INFO
	.align		4
.L_11:
        /*0028*/ 	.byte	0x04, 0x17
        /*002a*/ 	.short	(.L_13 - .L_12)
.L_12:
        /*002c*/ 	.word	0x00000000
        /*0030*/ 	.short	0x0003
        /*0032*/ 	.short	0x000c
        /*0034*/ 	.byte	0x00, 0xf0, 0x11, 0x00


	//----- nvinfo : EIATTR_KPARAM_INFO
	.align		4
.L_13:
        /*0038*/ 	.byte	0x04, 0x17
        /*003a*/ 	.short	(.L_15 - .L_14)
.L_14:
        /*003c*/ 	.word	0x00000000
        /*0040*/ 	.short	0x0002
        /*0042*/ 	.short	0x0008
        /*0044*/ 	.byte	0x00, 0xf0, 0x11, 0x00


	//----- nvinfo : EIATTR_KPARAM_INFO
	.align		4
.L_15:
        /*0048*/ 	.byte	0x04, 0x17
        /*004a*/ 	.short	(.L_17 - .L_16)
.L_16:
        /*004c*/ 	.word	0x00000000
        /*0050*/ 	.short	0x0001
        /*0052*/ 	.short	0x0004
        /*0054*/ 	.byte	0x00, 0xf0, 0x11, 0x00


	//----- nvinfo : EIATTR_KPARAM_INFO
	.align		4
.L_17:
        /*0058*/ 	.byte	0x04, 0x17
        /*005a*/ 	.short	(.L_19 - .L_18)
.L_18:
        /*005c*/ 	.word	0x00000000
        /*0060*/ 	.short	0x0000
        /*0062*/ 	.short	0x0000
        /*0064*/ 	.byte	0x00, 0xf0, 0x11, 0x00


	//----- nvinfo : EIATTR_SPARSE_MMA_MASK
	.align		4
.L_19:
        /*0068*/ 	.byte	0x03, 0x50
        /*006a*/ 	.short	0x0000


	//----- nvinfo : EIATTR_MAXREG_COUNT
	.align		4
        /*006c*/ 	.byte	0x03, 0x1b
        /*006e*/ 	.short	0x00ff


	//----- nvinfo : EIATTR_MERCURY_ISA_VERSION
	.align		4
        /*0070*/ 	.byte	0x03, 0x5f
        /*0072*/ 	.short	0x0101


	//----- nvinfo : EIATTR_VRC_CTA_INIT_COUNT
	.align		4
        /*0074*/ 	.byte	0x02, 0x4a
	.zero		1
	.zero		1


	//----- nvinfo : EIATTR_EXIT_INSTR_OFFSETS
	.align		4
        /*0078*/ 	.byte	0x04, 0x1c
        /*007a*/ 	.short	(.L_21 - .L_20)


	//   ....[0]....
.L_20:
        /*007c*/ 	.word	0x00000080


	//   ....[1]....
        /*0080*/ 	.word	0x000002f0


	//----- nvinfo : EIATTR_CBANK_PARAM_SIZE
	.align		4
.L_21:
        /*0084*/ 	.byte	0x03, 0x19
        /*0086*/ 	.short	0x0020


	//----- nvinfo : EIATTR_PARAM_CBANK
	.align		4
        /*0088*/ 	.byte	0x04, 0x0a
        /*008a*/ 	.short	(.L_23 - .L_22)
	.align		4
.L_22:
        /*008c*/ 	.word	index@(.nv.constant0._Z15TransposeKerneliiffPKfPf)
        /*0090*/ 	.short	0x0380
        /*0092*/ 	.short	0x0020


	//----- nvinfo : EIATTR_SW_WAR
	.align		4
.L_23:
        /*0094*/ 	.byte	0x04, 0x36
        /*0096*/ 	.short	(.L_25 - .L_24)
.L_24:
        /*0098*/ 	.word	0x00000008
.L_25:


//--------------------- .nv.callgraph             --------------------------
	.section	.nv.callgraph,"",@"SHT_CUDA_CALLGRAPH"
	.align	4
	.sectionentsize	8
	.align		4
        /*0000*/ 	.word	0x00000000
	.align		4
        /*0004*/ 	.word	0xffffffff
	.align		4
        /*0008*/ 	.word	0x00000000
	.align		4
        /*000c*/ 	.word	0xfffffffe
	.align		4
        /*0010*/ 	.word	0x00000000
	.align		4
        /*0014*/ 	.word	0xfffffffd
	.align		4
        /*0018*/ 	.word	0x00000000
	.align		4
        /*001c*/ 	.word	0xfffffffc


//--------------------- .text._Z15TransposeKerneliiffPKfPf --------------------------
	.section	.text._Z15TransposeKerneliiffPKfPf,"ax",@progbits
	.align	128
        .global         _Z15TransposeKerneliiffPKfPf
        .type           _Z15TransposeKerneliiffPKfPf,@function
        .size           _Z15TransposeKerneliiffPKfPf,(.L_x_1 - _Z15TransposeKerneliiffPKfPf)
        .other          _Z15TransposeKerneliiffPKfPf,@"STO_CUDA_ENTRY STV_DEFAULT"
_Z15TransposeKerneliiffPKfPf:
.text._Z15TransposeKerneliiffPKfPf:
[----:B------:R-:W-:Y:S01]  /*0000*/  LDC R1, c[0x0][0x37c] ;  /* 0x0000df00ff017b82 */ /* 0x000fe20000000800 */
[----:B------:R-:W0:Y:S07]  /*0010*/  S2R R9, SR_CTAID.X ;  /* 0x0000000000097919 */ /* 0x000e2e0000002500 */
[----:B------:R-:W1:Y:S01]  /*0020*/  LDC.64 R2, c[0x0][0x380] ;  /* 0x0000e000ff027b82 */ /* 0x000e620000000a00 */
[----:B------:R-:W0:Y:S01]  /*0030*/  LDCU UR4, c[0x0][0x360] ;  /* 0x00006c00ff0477ac */ /* 0x000e220008000800 */
[----:B------:R-:W0:Y:S02]  /*0040*/  S2R R0, SR_TID.X ;  /* 0x0000000000007919 */ /* 0x000e240000002100 */
[----:B0-----:R-:W-:-:S02]  /*0050*/  IMAD R9, R9, UR4, R0 ;  /* 0x0000000409097c24 */ /* 0x001fc4000f8e0200 */
[----:B-1----:R-:W-:-:S05]  /*0060*/  IMAD R0, R3, R2, RZ ;  /* 0x0000000203007224 */ /* 0x002fca00078e02ff */
[----:B------:R-:W-:-:S13]  /*0070*/  ISETP.GE.AND P0, PT, R9, R0, PT ;  /* 0x000000000900720c */ /* 0x000fda0003f06270 */
[----:B------:R-:W-:Y:S05]  /*0080*/  @P0 EXIT ;  /* 0x000000000000094d */ /* 0x000fea0003800000 */
[----:B------:R-:W-:Y:S01]  /*0090*/  IABS R7, R2 ;  /* 0x0000000200077213 */ /* 0x000fe20000000000 */
[----:B------:R-:W0:Y:S01]  /*00a0*/  LDCU.64 UR4, c[0x0][0x358] ;  /* 0x00006b00ff0477ac */ /* 0x000e220008000a00 */
[----:B------:R-:W-:Y:S02]  /*00b0*/  IABS R8, R9 ;  /* 0x0000000900087213 */ /* 0x000fe40000000000 */
[----:B------:R-:W1:Y:S01]  /*00c0*/  I2F.RP R0, R7 ;  /* 0x0000000700007306 */ /* 0x000e620000209400 */
[----:B------:R-:W2:Y:S07]  /*00d0*/  LDCU.64 UR6, c[0x0][0x388] ;  /* 0x00007100ff0677ac */ /* 0x000eae0008000a00 */
[----:B-1----:R-:W1:Y:S02]  /*00e0*/  MUFU.RCP R0, R0 ;  /* 0x0000000000007308 */ /* 0x002e640000001000 */
[----:B-1----:R-:W-:-:S06]  /*00f0*/  IADD3 R4, PT, PT, R0, 0xffffffe, RZ ;  /* 0x0ffffffe00047810 */ /* 0x002fcc0007ffe0ff */
[----:B------:R1:W3:Y:S02]  /*0100*/  F2I.FTZ.U32.TRUNC.NTZ R5, R4 ;  /* 0x0000000400057305 */ /* 0x0002e4000021f000 */
[----:B-1----:R-:W-:Y:S01]  /*0110*/  IMAD.MOV.U32 R4, RZ, RZ, RZ ;  /* 0x000000ffff047224 */ /* 0x002fe200078e00ff */
[----:B---3--:R-:W-:-:S05]  /*0120*/  IADD3 R6, PT, PT, RZ, -R5, RZ ;  /* 0x80000005ff067210 */ /* 0x008fca0007ffe0ff */
[----:B------:R-:W-:-:S04]  /*0130*/  IMAD R11, R6, R7, RZ ;  /* 0x00000007060b7224 */ /* 0x000fc800078e02ff */
[----:B------:R-:W-:-:S06]  /*0140*/  IMAD.HI.U32 R5, R5, R11, R4 ;  /* 0x0000000b05057227 */ /* 0x000fcc00078e0004 */
[----:B------:R-:W-:Y:S02]  /*0150*/  IMAD.HI.U32 R6, R5, R8, RZ ;  /* 0x0000000805067227 */ /* 0x000fe400078e00ff */
[----:B------:R-:W1:Y:S03]  /*0160*/  LDC.64 R4, c[0x0][0x390] ;  /* 0x0000e400ff047b82 */ /* 0x000e660000000a00 */
[----:B------:R-:W-:-:S05]  /*0170*/  IADD3 R0, PT, PT, -R6, RZ, RZ ;  /* 0x000000ff06007210 */ /* 0x000fca0007ffe1ff */
[----:B------:R-:W-:-:S05]  /*0180*/  IMAD R0, R7, R0, R8 ;  /* 0x0000000007007224 */ /* 0x000fca00078e0208 */
[----:B------:R-:W-:Y:S01]  /*0190*/  ISETP.GT.U32.AND P2, PT, R7, R0, PT ;  /* 0x000000000700720c */ /* 0x000fe20003f44070 */
[----:B-1----:R-:W-:-:S12]  /*01a0*/  IMAD.WIDE R4, R9, 0x4, R4 ;  /* 0x0000000409047825 */ /* 0x002fd800078e0204 */
[----:B------:R-:W-:Y:S01]  /*01b0*/  @!P2 IADD3 R6, PT, PT, R6, 0x1, RZ ;  /* 0x000000010606a810 */ /* 0x000fe20007ffe0ff */
[----:B------:R-:W-:Y:S01]  /*01c0*/  @!P2 IMAD.IADD R0, R0, 0x1, -R7 ;  /* 0x000000010000a824 */ /* 0x000fe200078e0a07 */
[----:B------:R-:W-:Y:S01]  /*01d0*/  ISETP.NE.AND P2, PT, R2, RZ, PT ;  /* 0x000000ff0200720c */ /* 0x000fe20003f45270 */
[----:B0-----:R-:W2:Y:S03]  /*01e0*/  LDG.E R4, desc[UR4][R4.64] ;  /* 0x0000000404047981 */ /* 0x001ea6000c1e1900 */
[----:B------:R-:W-:Y:S02]  /*01f0*/  ISETP.GE.U32.AND P0, PT, R0, R7, PT ;  /* 0x000000070000720c */ /* 0x000fe40003f06070 */
[----:B------:R-:W-:-:S04]  /*0200*/  LOP3.LUT R0, R9, R2, RZ, 0x3c, !PT ;  /* 0x0000000209007212 */ /* 0x000fc800078e3cff */
[----:B------:R-:W-:-:S07]  /*0210*/  ISETP.GE.AND P1, PT, R0, RZ, PT ;  /* 0x000000ff0000720c */ /* 0x000fce0003f26270 */
[----:B------:R-:W-:-:S05]  /*0220*/  @P0 IADD3 R6, PT, PT, R6, 0x1, RZ ;  /* 0x0000000106060810 */ /* 0x000fca0007ffe0ff */
[----:B------:R-:W-:Y:S02]  /*0230*/  IMAD.MOV.U32 R0, RZ, RZ, R6 ;  /* 0x000000ffff007224 */ /* 0x000fe400078e0006 */
[----:B------:R-:W0:Y:S03]  /*0240*/  LDC.64 R6, c[0x0][0x398] ;  /* 0x0000e600ff067b82 */ /* 0x000e260000000a00 */
[----:B------:R-:W-:Y:S02]  /*0250*/  @!P1 IADD3 R0, PT, PT, -R0, RZ, RZ ;  /* 0x000000ff00009210 */ /* 0x000fe40007ffe1ff */
[----:B------:R-:W-:-:S04]  /*0260*/  @!P2 LOP3.LUT R0, RZ, R2, RZ, 0x33, !PT ;  /* 0x00000002ff00a212 */ /* 0x000fc800078e33ff */
[----:B------:R-:W-:-:S05]  /*0270*/  IADD3 R8, PT, PT, -R0, RZ, RZ ;  /* 0x000000ff00087210 */ /* 0x000fca0007ffe1ff */
[----:B------:R-:W-:-:S04]  /*0280*/  IMAD R2, R2, R8, R9 ;  /* 0x0000000802027224 */ /* 0x000fc800078e0209 */
[----:B------:R-:W-:-:S04]  /*0290*/  IMAD R3, R2, R3, R0 ;  /* 0x0000000302037224 */ /* 0x000fc800078e0200 */
[----:B0-----:R-:W-:-:S05]  /*02a0*/  IMAD.WIDE R2, R3, 0x4, R6 ;  /* 0x0000000403027825 */ /* 0x001fca00078e0206 */
[----:B------:R-:W3:Y:S01]  /*02b0*/  LDG.E R0, desc[UR4][R2.64] ;  /* 0x0000000402007981 */ /* 0x000ee2000c1e1900 */
[----:B--2---:R-:W-:-:S04]  /*02c0*/  FMUL R7, R4, UR6 ;  /* 0x0000000604077c20 */ /* 0x004fc80008400000 */
[----:B---3--:R-:W-:-:S05]  /*02d0*/  FFMA R7, R0, UR7, R7 ;  /* 0x0000000700077c23 */ /* 0x008fca0008000007 */
[----:B------:R-:W-:Y:S01]  /*02e0*/  STG.E desc[UR4][R2.64], R7 ;  /* 0x0000000702007986 */ /* 0x000fe2000c101904 */
[----:B------:R-:W-:Y:S05]  /*02f0*/  EXIT ;  /* 0x000000000000794d */ /* 0x000fea0003800000 */
.L_x_0:
[----:B------:R-:W-:-:S00]  /*0300*/  BRA `(.L_x_0) ;  /* 0xfffffffc00fc7947 */ /* 0x000fc0000383ffff */
[----:B------:R-:W-:-:S00]  /*0310*/  NOP ;  /* 0x0000000000007918 */ /* 0x000fc00000000000 */
        /* <DEDUP_REMOVED lines=14> */
.L_x_1:


//--------------------- .nv.shared.reserved.0     --------------------------
	.section	.nv.shared.reserved.0,"aw",@nobits
	.weak		__nv_reservedSMEM_offset_0_alias
	.size		__nv_reservedSMEM_offset_0_alias, 0, 64
	.other		__nv_reservedSMEM_offset_0_alias,@"STO_CUDA_RESERVED_SHARED STV_DEFAULT"
__nv_reservedSMEM_offset_0_alias:
	.zero		0
	.zero		64


//--------------------- .nv.constant0._Z15TransposeKerneliiffPKfPf --------------------------
	.section	.nv.constant0._Z15TransposeKerneliiffPKfPf,"a",@progbits
	.sectionflags	@""
	.align	4
.nv.constant0._Z15TransposeKerneliiffPKfPf:
	.zero		928


//--------------------- SYMBOLS --------------------------

	.type		.nv.reservedSmem.offset0,@object
	.size		.nv.reservedSmem.offset0,0x4
